	.headerflags	@"EF_CUDA_TEXMODE_UNIFIED EF_CUDA_64BIT_ADDRESS EF_CUDA_ACCELERATORS EF_CUDA_SM90 EF_CUDA_VIRTUAL_SM(EF_CUDA_SM90)"
	.elftype	@"ET_EXEC"


//--------------------- .nv.info                  --------------------------
	.section	.nv.info,"",@"SHT_CUDA_INFO"
	.align	4


	//----- nvinfo : EIATTR_REGCOUNT
	.align		4
        /*0000*/ 	.byte	0x04, 0x2f
        /*0002*/ 	.short	(.L_1 - .L_0)
	.align		4
.L_0:
        /*0004*/ 	.word	index@(triton_poi_fused_add_0)
        /*0008*/ 	.word	0x0000000a


	//----- nvinfo : EIATTR_MIN_STACK_SIZE
	.align		4
.L_1:
        /*000c*/ 	.byte	0x04, 0x12
        /*000e*/ 	.short	(.L_3 - .L_2)
	.align		4
.L_2:
        /*0010*/ 	.word	index@(triton_poi_fused_add_0)
        /*0014*/ 	.word	0x00000000


	//----- nvinfo : EIATTR_FRAME_SIZE
	.align		4
.L_3:
        /*0018*/ 	.byte	0x04, 0x11
        /*001a*/ 	.short	(.L_5 - .L_4)
	.align		4
.L_4:
        /*001c*/ 	.word	index@(triton_poi_fused_add_0)
        /*0020*/ 	.word	0x00000000


	//----- nvinfo : EIATTR_MIN_STACK_SIZE
	.align		4
.L_5:
        /*0024*/ 	.byte	0x04, 0x12
        /*0026*/ 	.short	(.L_7 - .L_6)
	.align		4
.L_6:
        /*0028*/ 	.word	index@(triton_poi_fused_add_0)
        /*002c*/ 	.word	0x00000000
.L_7:


//--------------------- .nv.info.triton_poi_fused_add_0 --------------------------
	.section	.nv.info.triton_poi_fused_add_0,"",@"SHT_CUDA_INFO"
	.sectionflags	@""
	.align	4


	//----- nvinfo : EIATTR_CUDA_API_VERSION
	.align		4
        /*0000*/ 	.byte	0x04, 0x37
        /*0002*/ 	.short	(.L_9 - .L_8)
.L_8:
        /*0004*/ 	.word	0x0000007c


	//----- nvinfo : EIATTR_KPARAM_INFO
	.align		4
.L_9:
        /*0008*/ 	.byte	0x04, 0x17
        /*000a*/ 	.short	(.L_11 - .L_10)
.L_10:
        /*000c*/ 	.word	0x00000000
        /*0010*/ 	.short	0x0002
        /*0012*/ 	.short	0x0010
        /*0014*/ 	.byte	0x00, 0xf0, 0x11, 0x00


	//----- nvinfo : EIATTR_KPARAM_INFO
	.align		4
.L_11:
        /*0018*/ 	.byte	0x04, 0x17
        /*001a*/ 	.short	(.L_13 - .L_12)
.L_12:
        /*001c*/ 	.word	0x00000000
        /*0020*/ 	.short	0x0001
        /*0022*/ 	.short	0x0008
        /*0024*/ 	.byte	0x00, 0xf4, 0x21, 0x00


	//----- nvinfo : EIATTR_KPARAM_INFO
	.align		4
.L_13:
        /*0028*/ 	.byte	0x04, 0x17
        /*002a*/ 	.short	(.L_15 - .L_14)
.L_14:
        /*002c*/ 	.word	0x00000000
        /*0030*/ 	.short	0x0000
        /*0032*/ 	.short	0x0000
        /*0034*/ 	.byte	0x00, 0xf4, 0x21, 0x00


	//----- nvinfo : EIATTR_SPARSE_MMA_MASK
	.align		4
.L_15:
        /*0038*/ 	.byte	0x03, 0x50
        /*003a*/ 	.short	0x0000


	//----- nvinfo : EIATTR_MAXREG_COUNT
	.align		4
        /*003c*/ 	.byte	0x03, 0x1b
        /*003e*/ 	.short	0x00ff


	//----- nvinfo : EIATTR_EXIT_INSTR_OFFSETS
	.align		4
        /*0040*/ 	.byte	0x04, 0x1c
        /*0042*/ 	.short	(.L_17 - .L_16)


	//   ....[0]....
.L_16:
        /*0044*/ 	.word	0x00000100


	//----- nvinfo : EIATTR_REQNTID
	.align		4
.L_17:
        /*0048*/ 	.byte	0x04, 0x10
        /*004a*/ 	.short	(.L_19 - .L_18)
.L_18:
        /*004c*/ 	.word	0x00000100
        /*0050*/ 	.word	0x00000001
        /*0054*/ 	.word	0x00000001


	//----- nvinfo : EIATTR_CBANK_PARAM_SIZE
	.align		4
.L_19:
        /*0058*/ 	.byte	0x03, 0x19
        /*005a*/ 	.short	0x0014


	//----- nvinfo : EIATTR_PARAM_CBANK
	.align		4
        /*005c*/ 	.byte	0x04, 0x0a
        /*005e*/ 	.short	(.L_21 - .L_20)
	.align		4
.L_20:
        /*0060*/ 	.word	index@(.nv.constant0.triton_poi_fused_add_0)
        /*0064*/ 	.short	0x0210
        /*0066*/ 	.short	0x0014


	//----- nvinfo : EIATTR_SW_WAR
	.align		4
.L_21:
        /*0068*/ 	.byte	0x04, 0x36
        /*006a*/ 	.short	(.L_23 - .L_22)
.L_22:
        /*006c*/ 	.word	0x00000008
.L_23:


//--------------------- .nv.callgraph             --------------------------
	.section	.nv.callgraph,"",@"SHT_CUDA_CALLGRAPH"
	.align	4
	.sectionentsize	8
	.align		4
        /*0000*/ 	.word	0x00000000
	.align		4
        /*0004*/ 	.word	0xffffffff
	.align		4
        /*0008*/ 	.word	0x00000000
	.align		4
        /*000c*/ 	.word	0xfffffffe
	.align		4
        /*0010*/ 	.word	0x00000000
	.align		4
        /*0014*/ 	.word	0xfffffffd
	.align		4
        /*0018*/ 	.word	0x00000000
	.align		4
        /*001c*/ 	.word	0xfffffffc


//--------------------- .text.triton_poi_fused_add_0 --------------------------
	.section	.text.triton_poi_fused_add_0,"ax",@progbits
	.align	128
        .global         triton_poi_fused_add_0
        .type           triton_poi_fused_add_0,@function
        .size           triton_poi_fused_add_0,(.L_x_1 - triton_poi_fused_add_0)
        .other          triton_poi_fused_add_0,@"STO_CUDA_ENTRY STV_DEFAULT"
triton_poi_fused_add_0:
.text.triton_poi_fused_add_0:
[----:B------:R-:W-:Y:S01]  /*0000*/  LDC R1, c[0x0][0x28] ;  /* 0x00000a00ff017b82 */ /* 0x000fe20000000800 */
[----:B------:R-:W1:Y:S07]  /*0010*/  S2R R0, SR_TID.X ;  /* 0x0000000000007919 */ /* 0x000e6e0000002100 */
[----:B------:R-:W2:Y:S01]  /*0020*/  LDC.64 R2, c[0x0][0x218] ;  /* 0x00008600ff027b82 */ /* 0x000ea20000000a00 */
[----:B------:R-:W-:Y:S01]  /*0030*/  ULDC.64 UR4, c[0x0][0x208] ;  /* 0x0000820000047ab9 */ /* 0x000fe20000000a00 */
[----:B------:R-:W3:Y:S06]  /*0040*/  S2R R7, SR_CTAID.X ;  /* 0x0000000000077919 */ /* 0x000eec0000002500 */
[----:B------:R-:W4:Y:S01]  /*0050*/  LDC.64 R4, c[0x0][0x210] ;  /* 0x00008400ff047b82 */ /* 0x000f220000000a00 */
[----:B-1----:R-:W-:-:S04]  /*0060*/  SHF.L.U32 R0, R0, 0x1, RZ ;  /* 0x0000000100007819 */ /* 0x002fc800000006ff */
[----:B------:R-:W-:-:S04]  /*0070*/  LOP3.LUT R0, R0, 0x1fe, RZ, 0xc0, !PT ;  /* 0x000001fe00007812 */ /* 0x000fc800078ec0ff */
[----:B---3--:R-:W-:-:S05]  /*0080*/  LEA R7, R7, R0, 0x9 ;  /* 0x0000000007077211 */ /* 0x008fca00078e48ff */
[----:B--2---:R-:W-:-:S04]  /*0090*/  IMAD.WIDE R2, R7, 0x4, R2 ;  /* 0x0000000407027825 */ /* 0x004fc800078e0202 */
[----:B----4-:R-:W-:Y:S02]  /*00a0*/  IMAD.WIDE R4, R7, 0x4, R4 ;  /* 0x0000000407047825 */ /* 0x010fe400078e0204 */
[----:B------:R-:W2:Y:S04]  /*00b0*/  LDG.E.64 R2, desc[UR4][R2.64] ;  /* 0x0000000402027981 */ /* 0x000ea8000c1e1b00 */
[----:B------:R-:W2:Y:S02]  /*00c0*/  LDG.E.64 R6, desc[UR4][R4.64] ;  /* 0x0000000404067981 */ /* 0x000ea4000c1e1b00 */
[----:B--2---:R-:W-:Y:S01]  /*00d0*/  FADD R6, R2, R6 ;  /* 0x0000000602067221 */ /* 0x004fe20000000000 */
[----:B------:R-:W-:-:S05]  /*00e0*/  FADD R7, R3, R7 ;  /* 0x0000000703077221 */ /* 0x000fca0000000000 */
[----:B------:R-:W-:Y:S01]  /*00f0*/  STG.E.64 desc[UR4][R4.64], R6 ;  /* 0x0000000604007986 */ /* 0x000fe2000c101b04 */
[----:B------:R-:W-:Y:S05]  /*0100*/  EXIT ;  /* 0x000000000000794d */ /* 0x000fea0003800000 */
.L_x_0:
[----:B------:R-:W-:-:S00]  /*0110*/  BRA `(.L_x_0) ;  /* 0xfffffffc00fc7947 */ /* 0x000fc0000383ffff */
[----:B------:R-:W-:-:S00]  /*0120*/  NOP ;  /* 0x0000000000007918 */ /* 0x000fc00000000000 */
        /* <DEDUP_REMOVED lines=13> */
.L_x_1:


//--------------------- .nv.constant0.triton_poi_fused_add_0 --------------------------
	.section	.nv.constant0.triton_poi_fused_add_0,"a",@progbits
	.sectionflags	@""
	.align	4
.nv.constant0.triton_poi_fused_add_0:
	.zero		548
